//
// Generated by NVIDIA NVVM Compiler
//
// Compiler Build ID: CL-36424714
// Cuda compilation tools, release 13.0, V13.0.88
// Based on NVVM 20.0.0
//

.version 9.0
.target sm_100
.address_size 64

	// .globl	_Z18gaussianBlurKernelPfS_ii
.const .align 4 .b8 d_kernel[36];
// _ZZ24gaussianBlurKernelSharedPfS_iiE12shared_input has been demoted

.visible .entry _Z18gaussianBlurKernelPfS_ii(
	.param .u64 .ptr .align 1 _Z18gaussianBlurKernelPfS_ii_param_0,
	.param .u64 .ptr .align 1 _Z18gaussianBlurKernelPfS_ii_param_1,
	.param .u32 _Z18gaussianBlurKernelPfS_ii_param_2,
	.param .u32 _Z18gaussianBlurKernelPfS_ii_param_3
)
{
	.reg .pred 	%p<8>;
	.reg .b32 	%r<21>;
	.reg .b32 	%f<28>;
	.reg .b64 	%rd<12>;

	ld.param.u64 	%rd1, [_Z18gaussianBlurKernelPfS_ii_param_0];
	ld.param.u64 	%rd2, [_Z18gaussianBlurKernelPfS_ii_param_1];
	ld.param.u32 	%r4, [_Z18gaussianBlurKernelPfS_ii_param_2];
	ld.param.u32 	%r5, [_Z18gaussianBlurKernelPfS_ii_param_3];
	mov.u32 	%r7, %ctaid.x;
	mov.u32 	%r8, %ntid.x;
	mov.u32 	%r9, %tid.x;
	mad.lo.s32 	%r10, %r7, %r8, %r9;
	mov.u32 	%r11, %ctaid.y;
	mov.u32 	%r12, %ntid.y;
	mov.u32 	%r13, %tid.y;
	mad.lo.s32 	%r14, %r11, %r12, %r13;
	setp.eq.s32 	%p1, %r14, 0;
	add.s32 	%r15, %r5, -1;
	setp.ge.s32 	%p2, %r14, %r15;
	or.pred  	%p3, %p1, %p2;
	setp.lt.s32 	%p4, %r10, 1;
	or.pred  	%p5, %p4, %p3;
	add.s32 	%r16, %r4, -1;
	setp.ge.s32 	%p6, %r10, %r16;
	or.pred  	%p7, %p5, %p6;
	@%p7 bra 	$L__BB0_2;
	cvta.to.global.u64 	%rd3, %rd2;
	cvta.to.global.u64 	%rd4, %rd1;
	add.s32 	%r17, %r14, -1;
	mad.lo.s32 	%r18, %r17, %r4, %r10;
	add.s32 	%r19, %r18, -1;
	mul.wide.s32 	%rd5, %r19, 4;
	add.s64 	%rd6, %rd4, %rd5;
	ld.global.f32 	%f1, [%rd6];
	ld.const.f32 	%f2, [d_kernel];
	fma.rn.f32 	%f3, %f1, %f2, 0f00000000;
	ld.global.f32 	%f4, [%rd6+4];
	ld.const.f32 	%f5, [d_kernel+4];
	fma.rn.f32 	%f6, %f4, %f5, %f3;
	ld.global.f32 	%f7, [%rd6+8];
	ld.const.f32 	%f8, [d_kernel+8];
	fma.rn.f32 	%f9, %f7, %f8, %f6;
	add.s32 	%r20, %r18, %r4;
	mul.wide.s32 	%rd7, %r4, 4;
	add.s64 	%rd8, %rd6, %rd7;
	ld.global.f32 	%f10, [%rd8];
	ld.const.f32 	%f11, [d_kernel+12];
	fma.rn.f32 	%f12, %f10, %f11, %f9;
	ld.global.f32 	%f13, [%rd8+4];
	ld.const.f32 	%f14, [d_kernel+16];
	fma.rn.f32 	%f15, %f13, %f14, %f12;
	ld.global.f32 	%f16, [%rd8+8];
	ld.const.f32 	%f17, [d_kernel+20];
	fma.rn.f32 	%f18, %f16, %f17, %f15;
	add.s64 	%rd9, %rd8, %rd7;
	ld.global.f32 	%f19, [%rd9];
	ld.const.f32 	%f20, [d_kernel+24];
	fma.rn.f32 	%f21, %f19, %f20, %f18;
	ld.global.f32 	%f22, [%rd9+4];
	ld.const.f32 	%f23, [d_kernel+28];
	fma.rn.f32 	%f24, %f22, %f23, %f21;
	ld.global.f32 	%f25, [%rd9+8];
	ld.const.f32 	%f26, [d_kernel+32];
	fma.rn.f32 	%f27, %f25, %f26, %f24;
	mul.wide.s32 	%rd10, %r20, 4;
	add.s64 	%rd11, %rd3, %rd10;
	st.global.f32 	[%rd11], %f27;
$L__BB0_2:
	ret;

}
	// .globl	_Z24gaussianBlurKernelSharedPfS_ii
.visible .entry _Z24gaussianBlurKernelSharedPfS_ii(
	.param .u64 .ptr .align 1 _Z24gaussianBlurKernelSharedPfS_ii_param_0,
	.param .u64 .ptr .align 1 _Z24gaussianBlurKernelSharedPfS_ii_param_1,
	.param .u32 _Z24gaussianBlurKernelSharedPfS_ii_param_2,
	.param .u32 _Z24gaussianBlurKernelSharedPfS_ii_param_3
)
{
	.reg .pred 	%p<23>;
	.reg .b32 	%r<32>;
	.reg .b32 	%f<33>;
	.reg .b64 	%rd<13>;
	// demoted variable
	.shared .align 4 .b8 _ZZ24gaussianBlurKernelSharedPfS_iiE12shared_input[4624];
	ld.param.u64 	%rd4, [_Z24gaussianBlurKernelSharedPfS_ii_param_0];
	ld.param.u64 	%rd3, [_Z24gaussianBlurKernelSharedPfS_ii_param_1];
	ld.param.u32 	%r11, [_Z24gaussianBlurKernelSharedPfS_ii_param_2];
	ld.param.u32 	%r12, [_Z24gaussianBlurKernelSharedPfS_ii_param_3];
	cvta.to.global.u64 	%rd1, %rd4;
	mov.u32 	%r13, %ctaid.x;
	mov.u32 	%r1, %ntid.x;
	mov.u32 	%r2, %tid.x;
	mad.lo.s32 	%r3, %r13, %r1, %r2;
	mov.u32 	%r14, %ctaid.y;
	mov.u32 	%r4, %ntid.y;
	mov.u32 	%r5, %tid.y;
	mad.lo.s32 	%r6, %r14, %r4, %r5;
	setp.ge.s32 	%p1, %r6, %r12;
	setp.ge.s32 	%p2, %r3, %r11;
	mov.u32 	%r15, _ZZ24gaussianBlurKernelSharedPfS_iiE12shared_input;
	mad.lo.s32 	%r7, %r5, 136, %r15;
	or.pred  	%p3, %p2, %p1;
	@%p3 bra 	$L__BB1_9;
	mul.lo.s32 	%r8, %r11, %r6;
	add.s32 	%r16, %r8, %r3;
	mul.wide.s32 	%rd5, %r16, 4;
	add.s64 	%rd2, %rd1, %rd5;
	ld.global.f32 	%f1, [%rd2];
	add.s32 	%r9, %r7, 136;
	shl.b32 	%r17, %r2, 2;
	add.s32 	%r10, %r9, %r17;
	st.shared.f32 	[%r10+4], %f1;
	setp.ne.s32 	%p4, %r2, 0;
	setp.lt.s32 	%p5, %r3, 1;
	or.pred  	%p6, %p4, %p5;
	@%p6 bra 	$L__BB1_3;
	ld.global.f32 	%f2, [%rd2+-4];
	st.shared.f32 	[%r9], %f2;
$L__BB1_3:
	add.s32 	%r18, %r1, -1;
	setp.ne.s32 	%p7, %r2, %r18;
	add.s32 	%r19, %r11, -1;
	setp.ge.s32 	%p8, %r3, %r19;
	or.pred  	%p9, %p7, %p8;
	@%p9 bra 	$L__BB1_5;
	ld.global.f32 	%f3, [%rd2+4];
	st.shared.f32 	[%r10+8], %f3;
$L__BB1_5:
	setp.ne.s32 	%p10, %r5, 0;
	setp.eq.s32 	%p11, %r6, 0;
	or.pred  	%p12, %p10, %p11;
	@%p12 bra 	$L__BB1_7;
	sub.s32 	%r20, %r8, %r11;
	add.s32 	%r21, %r20, %r3;
	mul.wide.s32 	%rd6, %r21, 4;
	add.s64 	%rd7, %rd1, %rd6;
	ld.global.f32 	%f4, [%rd7];
	add.s32 	%r24, %r15, %r17;
	st.shared.f32 	[%r24+4], %f4;
$L__BB1_7:
	add.s32 	%r25, %r4, -1;
	setp.ne.s32 	%p13, %r5, %r25;
	add.s32 	%r26, %r12, -1;
	setp.ge.u32 	%p14, %r6, %r26;
	or.pred  	%p15, %p13, %p14;
	@%p15 bra 	$L__BB1_9;
	mul.wide.s32 	%rd8, %r11, 4;
	add.s64 	%rd9, %rd2, %rd8;
	ld.global.f32 	%f5, [%rd9];
	st.shared.f32 	[%r10+140], %f5;
$L__BB1_9:
	bar.sync 	0;
	setp.eq.s32 	%p16, %r6, 0;
	add.s32 	%r27, %r12, -1;
	setp.ge.s32 	%p17, %r6, %r27;
	or.pred  	%p18, %p16, %p17;
	setp.lt.s32 	%p19, %r3, 1;
	or.pred  	%p20, %p19, %p18;
	add.s32 	%r28, %r11, -1;
	setp.ge.s32 	%p21, %r3, %r28;
	or.pred  	%p22, %p20, %p21;
	@%p22 bra 	$L__BB1_11;
	shl.b32 	%r29, %r2, 2;
	add.s32 	%r30, %r7, %r29;
	ld.shared.f32 	%f6, [%r30];
	ld.const.f32 	%f7, [d_kernel];
	fma.rn.f32 	%f8, %f6, %f7, 0f00000000;
	ld.shared.f32 	%f9, [%r30+4];
	ld.const.f32 	%f10, [d_kernel+4];
	fma.rn.f32 	%f11, %f9, %f10, %f8;
	ld.shared.f32 	%f12, [%r30+8];
	ld.const.f32 	%f13, [d_kernel+8];
	fma.rn.f32 	%f14, %f12, %f13, %f11;
	ld.shared.f32 	%f15, [%r30+136];
	ld.const.f32 	%f16, [d_kernel+12];
	fma.rn.f32 	%f17, %f15, %f16, %f14;
	ld.shared.f32 	%f18, [%r30+140];
	ld.const.f32 	%f19, [d_kernel+16];
	fma.rn.f32 	%f20, %f18, %f19, %f17;
	ld.shared.f32 	%f21, [%r30+144];
	ld.const.f32 	%f22, [d_kernel+20];
	fma.rn.f32 	%f23, %f21, %f22, %f20;
	ld.shared.f32 	%f24, [%r30+272];
	ld.const.f32 	%f25, [d_kernel+24];
	fma.rn.f32 	%f26, %f24, %f25, %f23;
	ld.shared.f32 	%f27, [%r30+276];
	ld.const.f32 	%f28, [d_kernel+28];
	fma.rn.f32 	%f29, %f27, %f28, %f26;
	ld.shared.f32 	%f30, [%r30+280];
	ld.const.f32 	%f31, [d_kernel+32];
	fma.rn.f32 	%f32, %f30, %f31, %f29;
	mad.lo.s32 	%r31, %r11, %r6, %r3;
	cvta.to.global.u64 	%rd10, %rd3;
	mul.wide.s32 	%rd11, %r31, 4;
	add.s64 	%rd12, %rd10, %rd11;
	st.global.f32 	[%rd12], %f32;
$L__BB1_11:
	ret;

}


// ===== COMPILED SASS (sm_100) =====

	.target	sm_100

	.elftype	@"ET_EXEC"


//--------------------- .note.nv.tkinfo           --------------------------
	.section	.note.nv.tkinfo,"",@"SHT_NOTE"
	.sectionflags	@"SHF_NOTE_NV_TKINFO"
	.tkinfo
        /*0018*/ 	.word	0x00000002
        /*0030*/ 	.string	""
        /*0030*/ 	.string	"ptxas"
        /*0030*/ 	.string	"Cuda compilation tools, release 13.0, V13.0.88"
        /*0030*/ 	.string	"Build cuda_13.0.r13.0/compiler.36424714_0"
        /*0030*/ 	.string	"-arch sm_100 -m 64 "



//--------------------- .note.nv.cuinfo           --------------------------
	.section	.note.nv.cuinfo,"",@"SHT_NOTE"
	.sectionflags	@"SHF_NOTE_NV_CUINFO"
        /*0018*/ 	.short	0x0002
        /*001a*/ 	.short	0x0064
        /*001c*/ 	.short	0x0082
	.zero		2


//--------------------- .nv.info                  --------------------------
	.section	.nv.info,"",@"SHT_CUDA_INFO"
	.align	4


	//----- nvinfo : EIATTR_REGCOUNT
	.align		4
        /*0000*/ 	.byte	0x04, 0x2f
        /*0002*/ 	.short	(.L_2 - .L_1)
	.align		4
.L_1:
        /*0004*/ 	.word	index@(_Z18gaussianBlurKernelPfS_ii)
        /*0008*/ 	.word	0x0000001c


	//----- nvinfo : EIATTR_FRAME_SIZE
	.align		4
.L_2:
        /*000c*/ 	.byte	0x04, 0x11
        /*000e*/ 	.short	(.L_4 - .L_3)
	.align		4
.L_3:
        /*0010*/ 	.word	index@(_Z18gaussianBlurKernelPfS_ii)
        /*0014*/ 	.word	0x00000000


	//----- nvinfo : EIATTR_REGCOUNT
	.align		4
.L_4:
        /*0018*/ 	.byte	0x04, 0x2f
        /*001a*/ 	.short	(.L_6 - .L_5)
	.align		4
.L_5:
        /*001c*/ 	.word	index@(_Z24gaussianBlurKernelSharedPfS_ii)
        /*0020*/ 	.word	0x0000001a


	//----- nvinfo : EIATTR_FRAME_SIZE
	.align		4
.L_6:
        /*0024*/ 	.byte	0x04, 0x11
        /*0026*/ 	.short	(.L_8 - .L_7)
	.align		4
.L_7:
        /*0028*/ 	.word	index@(_Z24gaussianBlurKernelSharedPfS_ii)
        /*002c*/ 	.word	0x00000000


	//----- nvinfo : EIATTR_MIN_STACK_SIZE
	.align		4
.L_8:
        /*0030*/ 	.byte	0x04, 0x12
        /*0032*/ 	.short	(.L_10 - .L_9)
	.align		4
.L_9:
        /*0034*/ 	.word	index@(_Z24gaussianBlurKernelSharedPfS_ii)
        /*0038*/ 	.word	0x00000000


	//----- nvinfo : EIATTR_MIN_STACK_SIZE
	.align		4
.L_10:
        /*003c*/ 	.byte	0x04, 0x12
        /*003e*/ 	.short	(.L_12 - .L_11)
	.align		4
.L_11:
        /*0040*/ 	.word	index@(_Z18gaussianBlurKernelPfS_ii)
        /*0044*/ 	.word	0x00000000
.L_12:


//--------------------- .nv.compat                --------------------------
	.section	.nv.compat,"",@"SHT_CUDA_COMPAT_INFO"
	.align	4
        /*0000*/ 	.byte	0x02, 0x09, 0x00, 0x00, 0x02, 0x02, 0x01, 0x00, 0x02, 0x05, 0x05, 0x00, 0x03, 0x07, 0x01, 0x01
        /*0010*/ 	.byte	0x02, 0x03, 0x00, 0x00, 0x02, 0x06, 0x01, 0x00, 0x04, 0x0b, 0x08, 0x00, 0x09, 0x00, 0x00, 0x00
        /*0020*/ 	.byte	0x00, 0x00, 0x00, 0x00


//--------------------- .nv.info._Z24gaussianBlurKernelSharedPfS_ii --------------------------
	.section	.nv.info._Z24gaussianBlurKernelSharedPfS_ii,"",@"SHT_CUDA_INFO"
	.sectionflags	@""
	.align	4


	//----- nvinfo : EIATTR_CUDA_API_VERSION
	.align		4
        /*0000*/ 	.byte	0x04, 0x37
        /*0002*/ 	.short	(.L_14 - .L_13)
.L_13:
        /*0004*/ 	.word	0x00000082


	//----- nvinfo : EIATTR_KPARAM_INFO
	.align		4
.L_14:
        /*0008*/ 	.byte	0x04, 0x17
        /*000a*/ 	.short	(.L_16 - .L_15)
.L_15:
        /*000c*/ 	.word	0x00000000
        /*0010*/ 	.short	0x0003
        /*0012*/ 	.short	0x0014
        /*0014*/ 	.byte	0x00, 0xf0, 0x11, 0x00


	//----- nvinfo : EIATTR_KPARAM_INFO
	.align		4
.L_16:
        /*0018*/ 	.byte	0x04, 0x17
        /*001a*/ 	.short	(.L_18 - .L_17)
.L_17:
        /*001c*/ 	.word	0x00000000
        /*0020*/ 	.short	0x0002
        /*0022*/ 	.short	0x0010
        /*0024*/ 	.byte	0x00, 0xf0, 0x11, 0x00


	//----- nvinfo : EIATTR_KPARAM_INFO
	.align		4
.L_18:
        /*0028*/ 	.byte	0x04, 0x17
        /*002a*/ 	.short	(.L_20 - .L_19)
.L_19:
        /*002c*/ 	.word	0x00000000
        /*0030*/ 	.short	0x0001
        /*0032*/ 	.short	0x0008
        /*0034*/ 	.byte	0x00, 0xf5, 0x21, 0x00


	//----- nvinfo : EIATTR_KPARAM_INFO
	.align		4
.L_20:
        /*0038*/ 	.byte	0x04, 0x17
        /*003a*/ 	.short	(.L_22 - .L_21)
.L_21:
        /*003c*/ 	.word	0x00000000
        /*0040*/ 	.short	0x0000
        /*0042*/ 	.short	0x0000
        /*0044*/ 	.byte	0x00, 0xf5, 0x21, 0x00


	//----- nvinfo : EIATTR_SPARSE_MMA_MASK
	.align		4
.L_22:
        /*0048*/ 	.byte	0x03, 0x50
        /*004a*/ 	.short	0x0000


	//----- nvinfo : EIATTR_MAXREG_COUNT
	.align		4
        /*004c*/ 	.byte	0x03, 0x1b
        /*004e*/ 	.short	0x00ff


	//----- nvinfo : EIATTR_NUM_BARRIERS
	.align		4
        /*0050*/ 	.byte	0x02, 0x4c
        /*0052*/ 	.byte	0x01
	.zero		1


	//----- nvinfo : EIATTR_MERCURY_ISA_VERSION
	.align		4
        /*0054*/ 	.byte	0x03, 0x5f
        /*0056*/ 	.short	0x0101


	//----- nvinfo : EIATTR_VRC_CTA_INIT_COUNT
	.align		4
        /*0058*/ 	.byte	0x02, 0x4a
	.zero		1
	.zero		1


	//----- nvinfo : EIATTR_EXIT_INSTR_OFFSETS
	.align		4
        /*005c*/ 	.byte	0x04, 0x1c
        /*005e*/ 	.short	(.L_24 - .L_23)


	//   ....[0]....
.L_23:
        /*0060*/ 	.word	0x000003a0


	//   ....[1]....
        /*0064*/ 	.word	0x00000550


	//----- nvinfo : EIATTR_CRS_STACK_SIZE
	.align		4
.L_24:
        /*0068*/ 	.byte	0x04, 0x1e
        /*006a*/ 	.short	(.L_26 - .L_25)
.L_25:
        /*006c*/ 	.word	0x00000000


	//----- nvinfo : EIATTR_CBANK_PARAM_SIZE
	.align		4
.L_26:
        /*0070*/ 	.byte	0x03, 0x19
        /*0072*/ 	.short	0x0018


	//----- nvinfo : EIATTR_PARAM_CBANK
	.align		4
        /*0074*/ 	.byte	0x04, 0x0a
        /*0076*/ 	.short	(.L_28 - .L_27)
	.align		4
.L_27:
        /*0078*/ 	.word	index@(.nv.constant0._Z24gaussianBlurKernelSharedPfS_ii)
        /*007c*/ 	.short	0x0380
        /*007e*/ 	.short	0x0018


	//----- nvinfo : EIATTR_SW_WAR
	.align		4
.L_28:
        /*0080*/ 	.byte	0x04, 0x36
        /*0082*/ 	.short	(.L_30 - .L_29)
.L_29:
        /*0084*/ 	.word	0x00000008
.L_30:


//--------------------- .nv.info._Z18gaussianBlurKernelPfS_ii --------------------------
	.section	.nv.info._Z18gaussianBlurKernelPfS_ii,"",@"SHT_CUDA_INFO"
	.sectionflags	@""
	.align	4


	//----- nvinfo : EIATTR_CUDA_API_VERSION
	.align		4
        /*0000*/ 	.byte	0x04, 0x37
        /*0002*/ 	.short	(.L_32 - .L_31)
.L_31:
        /*0004*/ 	.word	0x00000082


	//----- nvinfo : EIATTR_KPARAM_INFO
	.align		4
.L_32:
        /*0008*/ 	.byte	0x04, 0x17
        /*000a*/ 	.short	(.L_34 - .L_33)
.L_33:
        /*000c*/ 	.word	0x00000000
        /*0010*/ 	.short	0x0003
        /*0012*/ 	.short	0x0014
        /*0014*/ 	.byte	0x00, 0xf0, 0x11, 0x00


	//----- nvinfo : EIATTR_KPARAM_INFO
	.align		4
.L_34:
        /*0018*/ 	.byte	0x04, 0x17
        /*001a*/ 	.short	(.L_36 - .L_35)
.L_35:
        /*001c*/ 	.word	0x00000000
        /*0020*/ 	.short	0x0002
        /*0022*/ 	.short	0x0010
        /*0024*/ 	.byte	0x00, 0xf0, 0x11, 0x00


	//----- nvinfo : EIATTR_KPARAM_INFO
	.align		4
.L_36:
        /*0028*/ 	.byte	0x04, 0x17
        /*002a*/ 	.short	(.L_38 - .L_37)
.L_37:
        /*002c*/ 	.word	0x00000000
        /*0030*/ 	.short	0x0001
        /*0032*/ 	.short	0x0008
        /*0034*/ 	.byte	0x00, 0xf5, 0x21, 0x00


	//----- nvinfo : EIATTR_KPARAM_INFO
	.align		4
.L_38:
        /*0038*/ 	.byte	0x04, 0x17
        /*003a*/ 	.short	(.L_40 - .L_39)
.L_39:
        /*003c*/ 	.word	0x00000000
        /*0040*/ 	.short	0x0000
        /*0042*/ 	.short	0x0000
        /*0044*/ 	.byte	0x00, 0xf5, 0x21, 0x00


	//----- nvinfo : EIATTR_SPARSE_MMA_MASK
	.align		4
.L_40:
        /*0048*/ 	.byte	0x03, 0x50
        /*004a*/ 	.short	0x0000


	//----- nvinfo : EIATTR_MAXREG_COUNT
	.align		4
        /*004c*/ 	.byte	0x03, 0x1b
        /*004e*/ 	.short	0x00ff


	//----- nvinfo : EIATTR_MERCURY_ISA_VERSION
	.align		4
        /*0050*/ 	.byte	0x03, 0x5f
        /*0052*/ 	.short	0x0101


	//----- nvinfo : EIATTR_VRC_CTA_INIT_COUNT
	.align		4
        /*0054*/ 	.byte	0x02, 0x4a
	.zero		1
	.zero		1


	//----- nvinfo : EIATTR_EXIT_INSTR_OFFSETS
	.align		4
        /*0058*/ 	.byte	0x04, 0x1c
        /*005a*/ 	.short	(.L_42 - .L_41)


	//   ....[0]....
.L_41:
        /*005c*/ 	.word	0x00000100


	//   ....[1]....
        /*0060*/ 	.word	0x00000320


	//----- nvinfo : EIATTR_CBANK_PARAM_SIZE
	.align		4
.L_42:
        /*0064*/ 	.byte	0x03, 0x19
        /*0066*/ 	.short	0x0018


	//----- nvinfo : EIATTR_PARAM_CBANK
	.align		4
        /*0068*/ 	.byte	0x04, 0x0a
        /*006a*/ 	.short	(.L_44 - .L_43)
	.align		4
.L_43:
        /*006c*/ 	.word	index@(.nv.constant0._Z18gaussianBlurKernelPfS_ii)
        /*0070*/ 	.short	0x0380
        /*0072*/ 	.short	0x0018


	//----- nvinfo : EIATTR_SW_WAR
	.align		4
.L_44:
        /*0074*/ 	.byte	0x04, 0x36
        /*0076*/ 	.short	(.L_46 - .L_45)
.L_45:
        /*0078*/ 	.word	0x00000008
.L_46:


//--------------------- .nv.callgraph             --------------------------
	.section	.nv.callgraph,"",@"SHT_CUDA_CALLGRAPH"
	.align	4
	.sectionentsize	8
	.align		4
        /*0000*/ 	.word	0x00000000
	.align		4
        /*0004*/ 	.word	0xffffffff
	.align		4
        /*0008*/ 	.word	0x00000000
	.align		4
        /*000c*/ 	.word	0xfffffffe
	.align		4
        /*0010*/ 	.word	0x00000000
	.align		4
        /*0014*/ 	.word	0xfffffffd
	.align		4
        /*0018*/ 	.word	0x00000000
	.align		4
        /*001c*/ 	.word	0xfffffffc


//--------------------- .nv.constant3             --------------------------
	.section	.nv.constant3,"a",@progbits
	.align	4
.nv.constant3:
	.type		d_kernel,@object
	.size		d_kernel,(.L_0 - d_kernel)
d_kernel:
	.zero		36
.L_0:


//--------------------- .text._Z24gaussianBlurKernelSharedPfS_ii --------------------------
	.section	.text._Z24gaussianBlurKernelSharedPfS_ii,"ax",@progbits
	.align	128
        .global         _Z24gaussianBlurKernelSharedPfS_ii
        .type           _Z24gaussianBlurKernelSharedPfS_ii,@function
        .size           _Z24gaussianBlurKernelSharedPfS_ii,(.L_x_4 - _Z24gaussianBlurKernelSharedPfS_ii)
        .other          _Z24gaussianBlurKernelSharedPfS_ii,@"STO_CUDA_ENTRY STV_DEFAULT"
_Z24gaussianBlurKernelSharedPfS_ii:
.text._Z24gaussianBlurKernelSharedPfS_ii:
[----:B------:R-:W-:Y:S01]  /*0000*/  LDC R1, c[0x0][0x37c] ;  /* 0x0000df00ff017b82 */ /* 0x000fe20000000800 */
[----:B------:R-:W0:Y:S07]  /*0010*/  S2R R12, SR_TID.Y ;  /* 0x00000000000c7919 */ /* 0x000e2e0000002200 */
[----:B------:R-:W1:Y:S01]  /*0020*/  LDC R15, c[0x0][0x360] ;  /* 0x0000d800ff0f7b82 */ /* 0x000e620000000800 */
[----:B------:R-:W-:Y:S01]  /*0030*/  MOV R13, 0x400 ;  /* 0x00000400000d7802 */ /* 0x000fe20000000f00 */
[----:B------:R-:W-:Y:S01]  /*0040*/  BSSY.RECONVERGENT B0, `(.L_x_0) ;  /* 0x0000034000007945 */ /* 0x000fe20003800200 */
[----:B------:R-:W1:Y:S01]  /*0050*/  S2R R0, SR_TID.X ;  /* 0x0000000000007919 */ /* 0x000e620000002100 */
[----:B------:R-:W2:Y:S04]  /*0060*/  S2R R4, SR_CgaCtaId ;  /* 0x0000000000047919 */ /* 0x000ea80000008800 */
[----:B------:R-:W0:Y:S08]  /*0070*/  S2UR UR5, SR_CTAID.Y ;  /* 0x00000000000579c3 */ /* 0x000e300000002600 */
[----:B------:R-:W0:Y:S08]  /*0080*/  LDC R10, c[0x0][0x364] ;  /* 0x0000d900ff0a7b82 */ /* 0x000e300000000800 */
[----:B------:R-:W3:Y:S08]  /*0090*/  LDC.64 R2, c[0x0][0x390] ;  /* 0x0000e400ff027b82 */ /* 0x000ef00000000a00 */
[----:B------:R-:W1:Y:S01]  /*00a0*/  S2UR UR4, SR_CTAID.X ;  /* 0x00000000000479c3 */ /* 0x000e620000002500 */
[----:B--2---:R-:W-:Y:S01]  /*00b0*/  LEA R13, R4, R13, 0x18 ;  /* 0x0000000d040d7211 */ /* 0x004fe200078ec0ff */
[----:B0-----:R-:W-:-:S04]  /*00c0*/  IMAD R5, R10, UR5, R12 ;  /* 0x000000050a057c24 */ /* 0x001fc8000f8e020c */
[----:B------:R-:W-:Y:S01]  /*00d0*/  IMAD R11, R12, 0x88, R13 ;  /* 0x000000880c0b7824 */ /* 0x000fe200078e020d */
[----:B---3--:R-:W-:-:S04]  /*00e0*/  IADD3 R6, PT, PT, R3, -0x1, RZ ;  /* 0xffffffff03067810 */ /* 0x008fc80007ffe0ff */
[----:B------:R-:W-:Y:S02]  /*00f0*/  ISETP.GE.AND P0, PT, R5, R6, PT ;  /* 0x000000060500720c */ /* 0x000fe40003f06270 */
[----:B------:R-:W-:Y:S01]  /*0100*/  IADD3 R6, PT, PT, R2, -0x1, RZ ;  /* 0xffffffff02067810 */ /* 0x000fe20007ffe0ff */
[----:B-1----:R-:W-:Y:S01]  /*0110*/  IMAD R7, R15, UR4, R0 ;  /* 0x000000040f077c24 */ /* 0x002fe2000f8e0200 */
[C---:B------:R-:W-:Y:S01]  /*0120*/  ISETP.EQ.OR P1, PT, R5.reuse, RZ, P0 ;  /* 0x000000ff0500720c */ /* 0x040fe20000722670 */
[----:B------:R-:W0:Y:S01]  /*0130*/  LDCU.64 UR4, c[0x0][0x358] ;  /* 0x00006b00ff0477ac */ /* 0x000e220008000a00 */
[----:B------:R-:W-:Y:S02]  /*0140*/  ISETP.GE.AND P0, PT, R5, R3, PT ;  /* 0x000000030500720c */ /* 0x000fe40003f06270 */
[C---:B------:R-:W-:Y:S02]  /*0150*/  ISETP.LT.OR P2, PT, R7.reuse, 0x1, P1 ;  /* 0x000000010700780c */ /* 0x040fe40000f41670 */
[----:B------:R-:W-:-:S02]  /*0160*/  ISETP.GE.OR P1, PT, R7, R2, P0 ;  /* 0x000000020700720c */ /* 0x000fc40000726670 */
[----:B------:R-:W-:-:S11]  /*0170*/  ISETP.GE.OR P0, PT, R7, R6, P2 ;  /* 0x000000060700720c */ /* 0x000fd60001706670 */
[----:B0-----:R-:W-:Y:S05]  /*0180*/  @P1 BRA `(.L_x_1) ;  /* 0x00000000007c1947 */ /* 0x001fea0003800000 */
[----:B------:R-:W0:Y:S01]  /*0190*/  LDC.64 R8, c[0x0][0x380] ;  /* 0x0000e000ff087b82 */ /* 0x000e220000000a00 */
[----:B------:R-:W-:Y:S01]  /*01a0*/  ISETP.NE.AND P1, PT, R5, RZ, PT ;  /* 0x000000ff0500720c */ /* 0x000fe20003f25270 */
[----:B------:R-:W-:Y:S01]  /*01b0*/  VIADD R6, R3, 0xffffffff ;  /* 0xffffffff03067836 */ /* 0x000fe20000000000 */
[----:B------:R-:W-:Y:S01]  /*01c0*/  IADD3 R4, PT, PT, R2, -0x1, RZ ;  /* 0xffffffff02047810 */ /* 0x000fe20007ffe0ff */
[----:B------:R-:W-:Y:S01]  /*01d0*/  VIADD R3, R10, 0xffffffff ;  /* 0xffffffff0a037836 */ /* 0x000fe20000000000 */
[C---:B------:R-:W-:Y:S02]  /*01e0*/  ISETP.NE.OR P1, PT, R12.reuse, RZ, !P1 ;  /* 0x000000ff0c00720c */ /* 0x040fe40004f25670 */
[----:B------:R-:W-:Y:S02]  /*01f0*/  ISETP.GE.U32.AND P3, PT, R5, R6, PT ;  /* 0x000000060500720c */ /* 0x000fe40003f66070 */
[----:B------:R-:W-:Y:S02]  /*0200*/  ISETP.GE.AND P4, PT, R7, 0x1, PT ;  /* 0x000000010700780c */ /* 0x000fe40003f86270 */
[----:B------:R-:W-:-:S02]  /*0210*/  ISETP.NE.OR P3, PT, R12, R3, P3 ;  /* 0x000000030c00720c */ /* 0x000fc40001f65670 */
[----:B------:R-:W-:Y:S02]  /*0220*/  ISETP.GE.AND P2, PT, R7, R4, PT ;  /* 0x000000040700720c */ /* 0x000fe40003f46270 */
[----:B------:R-:W-:Y:S01]  /*0230*/  IADD3 R3, PT, PT, R15, -0x1, RZ ;  /* 0xffffffff0f037810 */ /* 0x000fe20007ffe0ff */
[CC--:B------:R-:W-:Y:S01]  /*0240*/  IMAD R15, R5.reuse, R2.reuse, R7 ;  /* 0x00000002050f7224 */ /* 0x0c0fe200078e0207 */
[C---:B------:R-:W-:Y:S01]  /*0250*/  ISETP.NE.OR P4, PT, R0.reuse, RZ, !P4 ;  /* 0x000000ff0000720c */ /* 0x040fe20006785670 */
[----:B------:R-:W-:Y:S01]  /*0260*/  @!P1 IMAD R4, R5, R2, -R2 ;  /* 0x0000000205049224 */ /* 0x000fe200078e0a02 */
[----:B------:R-:W-:-:S04]  /*0270*/  ISETP.NE.OR P2, PT, R0, R3, P2 ;  /* 0x000000030000720c */ /* 0x000fc80001745670 */
[----:B------:R-:W-:Y:S01]  /*0280*/  @!P1 IADD3 R3, PT, PT, R7, R4, RZ ;  /* 0x0000000407039210 */ /* 0x000fe20007ffe0ff */
[----:B0-----:R-:W-:-:S04]  /*0290*/  IMAD.WIDE R14, R15, 0x4, R8 ;  /* 0x000000040f0e7825 */ /* 0x001fc800078e0208 */
[----:B------:R-:W-:Y:S02]  /*02a0*/  @!P1 IMAD.WIDE R8, R3, 0x4, R8 ;  /* 0x0000000403089825 */ /* 0x000fe400078e0208 */
[----:B------:R-:W2:Y:S02]  /*02b0*/  LDG.E R3, desc[UR4][R14.64] ;  /* 0x000000040e037981 */ /* 0x000ea4000c1e1900 */
[----:B------:R-:W-:Y:S02]  /*02c0*/  @!P3 IMAD.WIDE R16, R2, 0x4, R14 ;  /* 0x000000040210b825 */ /* 0x000fe400078e020e */
[----:B------:R-:W3:Y:S04]  /*02d0*/  @!P4 LDG.E R4, desc[UR4][R14.64+-0x4] ;  /* 0xfffffc040e04c981 */ /* 0x000ee8000c1e1900 */
[----:B------:R-:W4:Y:S04]  /*02e0*/  @!P2 LDG.E R6, desc[UR4][R14.64+0x4] ;  /* 0x000004040e06a981 */ /* 0x000f28000c1e1900 */
[----:B------:R-:W5:Y:S04]  /*02f0*/  @!P1 LDG.E R8, desc[UR4][R8.64] ;  /* 0x0000000408089981 */ /* 0x000f68000c1e1900 */
[----:B------:R-:W5:Y:S01]  /*0300*/  @!P3 LDG.E R16, desc[UR4][R16.64] ;  /* 0x000000041010b981 */ /* 0x000f62000c1e1900 */
[C---:B------:R-:W-:Y:S01]  /*0310*/  IMAD R19, R0.reuse, 0x4, R11 ;  /* 0x0000000400137824 */ /* 0x040fe200078e020b */
[----:B------:R-:W-:-:S04]  /*0320*/  @!P1 LEA R13, R0, R13, 0x2 ;  /* 0x0000000d000d9211 */ /* 0x000fc800078e10ff */
[----:B--2---:R0:W-:Y:S04]  /*0330*/  STS [R19+0x8c], R3 ;  /* 0x00008c0313007388 */ /* 0x0041e80000000800 */
[----:B---3--:R0:W-:Y:S04]  /*0340*/  @!P4 STS [R11+0x88], R4 ;  /* 0x000088040b00c388 */ /* 0x0081e80000000800 */
[----:B----4-:R0:W-:Y:S04]  /*0350*/  @!P2 STS [R19+0x90], R6 ;  /* 0x000090061300a388 */ /* 0x0101e80000000800 */
[----:B-----5:R0:W-:Y:S04]  /*0360*/  @!P1 STS [R13+0x4], R8 ;  /* 0x000004080d009388 */ /* 0x0201e80000000800 */
[----:B------:R0:W-:Y:S02]  /*0370*/  @!P3 STS [R19+0x114], R16 ;  /* 0x000114101300b388 */ /* 0x0001e40000000800 */
.L_x_1:
[----:B------:R-:W-:Y:S05]  /*0380*/  BSYNC.RECONVERGENT B0 ;  /* 0x0000000000007941 */ /* 0x000fea0003800200 */
.L_x_0:
[----:B------:R-:W-:Y:S06]  /*0390*/  BAR.SYNC.DEFER_BLOCKING 0x0 ;  /* 0x0000000000007b1d */ /* 0x000fec0000010000 */
[----:B------:R-:W-:Y:S05]  /*03a0*/  @P0 EXIT ;  /* 0x000000000000094d */ /* 0x000fea0003800000 */
[----:B0-----:R-:W-:Y:S01]  /*03b0*/  LEA R4, R0, R11, 0x2 ;  /* 0x0000000b00047211 */ /* 0x001fe200078e10ff */
[----:B------:R-:W0:Y:S01]  /*03c0*/  LDCU.128 UR8, c[0x3][URZ] ;  /* 0x00c00000ff0877ac */ /* 0x000e220008000c00 */
[----:B------:R-:W1:Y:S01]  /*03d0*/  LDC.64 R8, c[0x0][0x388] ;  /* 0x0000e200ff087b82 */ /* 0x000e620000000a00 */
[----:B------:R-:W-:Y:S02]  /*03e0*/  IMAD R5, R5, R2, R7 ;  /* 0x0000000205057224 */ /* 0x000fe400078e0207 */
[----:B------:R-:W0:Y:S01]  /*03f0*/  LDS R0, [R4] ;  /* 0x0000000004007984 */ /* 0x000e220000000800 */
[----:B------:R-:W2:Y:S03]  /*0400*/  LDCU.128 UR12, c[0x3][0x10] ;  /* 0x00c00200ff0c77ac */ /* 0x000ea60008000c00 */
[----:B------:R-:W3:Y:S01]  /*0410*/  LDS R3, [R4+0x4] ;  /* 0x0000040004037984 */ /* 0x000ee20000000800 */
[----:B------:R-:W4:Y:S03]  /*0420*/  LDCU UR6, c[0x3][0x20] ;  /* 0x00c00400ff0677ac */ /* 0x000f260008000800 */
[----:B------:R-:W5:Y:S04]  /*0430*/  LDS R11, [R4+0x8] ;  /* 0x00000800040b7984 */ /* 0x000f680000000800 */
[----:B------:R-:W2:Y:S04]  /*0440*/  LDS R13, [R4+0x88] ;  /* 0x00008800040d7984 */ /* 0x000ea80000000800 */
[----:B------:R-:W4:Y:S04]  /*0450*/  LDS R15, [R4+0x8c] ;  /* 0x00008c00040f7984 */ /* 0x000f280000000800 */
[----:B------:R-:W4:Y:S01]  /*0460*/  LDS R17, [R4+0x90] ;  /* 0x0000900004117984 */ /* 0x000f220000000800 */
[----:B-1----:R-:W-:-:S03]  /*0470*/  IMAD.WIDE R8, R5, 0x4, R8 ;  /* 0x0000000405087825 */ /* 0x002fc600078e0208 */
[----:B------:R-:W1:Y:S04]  /*0480*/  LDS R19, [R4+0x110] ;  /* 0x0001100004137984 */ /* 0x000e680000000800 */
[----:B------:R-:W1:Y:S04]  /*0490*/  LDS R21, [R4+0x114] ;  /* 0x0001140004157984 */ /* 0x000e680000000800 */
[----:B------:R-:W1:Y:S01]  /*04a0*/  LDS R23, [R4+0x118] ;  /* 0x0001180004177984 */ /* 0x000e620000000800 */
[----:B0-----:R-:W-:-:S04]  /*04b0*/  FFMA R0, R0, UR8, RZ ;  /* 0x0000000800007c23 */ /* 0x001fc800080000ff */
[----:B---3--:R-:W-:-:S04]  /*04c0*/  FFMA R0, R3, UR9, R0 ;  /* 0x0000000903007c23 */ /* 0x008fc80008000000 */
[----:B-----5:R-:W-:-:S04]  /*04d0*/  FFMA R0, R11, UR10, R0 ;  /* 0x0000000a0b007c23 */ /* 0x020fc80008000000 */
[----:B--2---:R-:W-:-:S04]  /*04e0*/  FFMA R0, R13, UR11, R0 ;  /* 0x0000000b0d007c23 */ /* 0x004fc80008000000 */
[----:B----4-:R-:W-:-:S04]  /*04f0*/  FFMA R0, R15, UR12, R0 ;  /* 0x0000000c0f007c23 */ /* 0x010fc80008000000 */
[----:B------:R-:W-:-:S04]  /*0500*/  FFMA R0, R17, UR13, R0 ;  /* 0x0000000d11007c23 */ /* 0x000fc80008000000 */
[----:B-1----:R-:W-:-:S04]  /*0510*/  FFMA R0, R19, UR14, R0 ;  /* 0x0000000e13007c23 */ /* 0x002fc80008000000 */
[----:B------:R-:W-:-:S04]  /*0520*/  FFMA R0, R21, UR15, R0 ;  /* 0x0000000f15007c23 */ /* 0x000fc80008000000 */
[----:B------:R-:W-:-:S05]  /*0530*/  FFMA R23, R23, UR6, R0 ;  /* 0x0000000617177c23 */ /* 0x000fca0008000000 */
[----:B------:R-:W-:Y:S01]  /*0540*/  STG.E desc[UR4][R8.64], R23 ;  /* 0x0000001708007986 */ /* 0x000fe2000c101904 */
[----:B------:R-:W-:Y:S05]  /*0550*/  EXIT ;  /* 0x000000000000794d */ /* 0x000fea0003800000 */
.L_x_2:
[----:B------:R-:W-:-:S00]  /*0560*/  BRA `(.L_x_2) ;  /* 0xfffffffc00fc7947 */ /* 0x000fc0000383ffff */
[----:B------:R-:W-:-:S00]  /*0570*/  NOP ;  /* 0x0000000000007918 */ /* 0x000fc00000000000 */
        /* <DEDUP_REMOVED lines=8> */
.L_x_4:


//--------------------- .text._Z18gaussianBlurKernelPfS_ii --------------------------
	.section	.text._Z18gaussianBlurKernelPfS_ii,"ax",@progbits
	.align	128
        .global         _Z18gaussianBlurKernelPfS_ii
        .type           _Z18gaussianBlurKernelPfS_ii,@function
        .size           _Z18gaussianBlurKernelPfS_ii,(.L_x_5 - _Z18gaussianBlurKernelPfS_ii)
        .other          _Z18gaussianBlurKernelPfS_ii,@"STO_CUDA_ENTRY STV_DEFAULT"
_Z18gaussianBlurKernelPfS_ii:
.text._Z18gaussianBlurKernelPfS_ii:
[----:B------:R-:W-:Y:S01]  /*0000*/  LDC R1, c[0x0][0x37c] ;  /* 0x0000df00ff017b82 */ /* 0x000fe20000000800 */
[----:B------:R-:W0:Y:S07]  /*0010*/  S2R R7, SR_TID.Y ;  /* 0x0000000000077919 */ /* 0x000e2e0000002200 */
[----:B------:R-:W1:Y:S01]  /*0020*/  LDC R4, c[0x0][0x360] ;  /* 0x0000d800ff047b82 */ /* 0x000e620000000800 */
[----:B------:R-:W1:Y:S07]  /*0030*/  S2R R5, SR_TID.X ;  /* 0x0000000000057919 */ /* 0x000e6e0000002100 */
[----:B------:R-:W0:Y:S08]  /*0040*/  S2UR UR5, SR_CTAID.Y ;  /* 0x00000000000579c3 */ /* 0x000e300000002600 */
[----:B------:R-:W0:Y:S08]  /*0050*/  LDC R0, c[0x0][0x364] ;  /* 0x0000d900ff007b82 */ /* 0x000e300000000800 */
[----:B------:R-:W2:Y:S08]  /*0060*/  LDC.64 R2, c[0x0][0x390] ;  /* 0x0000e400ff027b82 */ /* 0x000eb00000000a00 */
[----:B------:R-:W1:Y:S01]  /*0070*/  S2UR UR4, SR_CTAID.X ;  /* 0x00000000000479c3 */ /* 0x000e620000002500 */
[----:B0-----:R-:W-:Y:S01]  /*0080*/  IMAD R0, R0, UR5, R7 ;  /* 0x0000000500007c24 */ /* 0x001fe2000f8e0207 */
[----:B--2---:R-:W-:-:S04]  /*0090*/  IADD3 R3, PT, PT, R3, -0x1, RZ ;  /* 0xffffffff03037810 */ /* 0x004fc80007ffe0ff */
[----:B------:R-:W-:Y:S01]  /*00a0*/  ISETP.GE.AND P0, PT, R0, R3, PT ;  /* 0x000000030000720c */ /* 0x000fe20003f06270 */
[----:B-1----:R-:W-:-:S03]  /*00b0*/  IMAD R3, R4, UR4, R5 ;  /* 0x0000000404037c24 */ /* 0x002fc6000f8e0205 */
[----:B------:R-:W-:Y:S02]  /*00c0*/  ISETP.EQ.OR P0, PT, R0, RZ, P0 ;  /* 0x000000ff0000720c */ /* 0x000fe40000702670 */
[----:B------:R-:W-:Y:S02]  /*00d0*/  IADD3 R4, PT, PT, R2, -0x1, RZ ;  /* 0xffffffff02047810 */ /* 0x000fe40007ffe0ff */
[----:B------:R-:W-:-:S04]  /*00e0*/  ISETP.LT.OR P0, PT, R3, 0x1, P0 ;  /* 0x000000010300780c */ /* 0x000fc80000701670 */
[----:B------:R-:W-:-:S13]  /*00f0*/  ISETP.GE.OR P0, PT, R3, R4, P0 ;  /* 0x000000040300720c */ /* 0x000fda0000706670 */
[----:B------:R-:W-:Y:S05]  /*0100*/  @P0 EXIT ;  /* 0x000000000000094d */ /* 0x000fea0003800000 */
[----:B------:R-:W0:Y:S01]  /*0110*/  LDC.64 R4, c[0x0][0x380] ;  /* 0x0000e000ff047b82 */ /* 0x000e220000000a00 */
[----:B------:R-:W-:Y:S01]  /*0120*/  IADD3 R0, PT, PT, R0, -0x1, RZ ;  /* 0xffffffff00007810 */ /* 0x000fe20007ffe0ff */
[----:B------:R-:W1:Y:S04]  /*0130*/  LDCU.64 UR4, c[0x0][0x358] ;  /* 0x00006b00ff0477ac */ /* 0x000e680008000a00 */
[----:B------:R-:W-:Y:S01]  /*0140*/  IMAD R3, R0, R2, R3 ;  /* 0x0000000200037224 */ /* 0x000fe200078e0203 */
[----:B------:R-:W2:Y:S04]  /*0150*/  LDCU.128 UR8, c[0x3][URZ] ;  /* 0x00c00000ff0877ac */ /* 0x000ea80008000c00 */
[----:B------:R-:W-:Y:S01]  /*0160*/  IADD3 R7, PT, PT, R3, -0x1, RZ ;  /* 0xffffffff03077810 */ /* 0x000fe20007ffe0ff */
[----:B------:R-:W3:Y:S01]  /*0170*/  LDCU.128 UR12, c[0x3][0x10] ;  /* 0x00c00200ff0c77ac */ /* 0x000ee20008000c00 */
[----:B------:R-:W4:Y:S03]  /*0180*/  LDCU UR6, c[0x3][0x20] ;  /* 0x00c00400ff0677ac */ /* 0x000f260008000800 */
[----:B0-----:R-:W-:-:S05]  /*0190*/  IMAD.WIDE R4, R7, 0x4, R4 ;  /* 0x0000000407047825 */ /* 0x001fca00078e0204 */
[----:B-1----:R-:W2:Y:S01]  /*01a0*/  LDG.E R0, desc[UR4][R4.64] ;  /* 0x0000000404007981 */ /* 0x002ea2000c1e1900 */
[----:B------:R-:W-:-:S03]  /*01b0*/  IMAD.WIDE R6, R2, 0x4, R4 ;  /* 0x0000000402067825 */ /* 0x000fc600078e0204 */
[----:B------:R-:W5:Y:S04]  /*01c0*/  LDG.E R11, desc[UR4][R4.64+0x4] ;  /* 0x00000404040b7981 */ /* 0x000f68000c1e1900 */
[----:B------:R0:W3:Y:S04]  /*01d0*/  LDG.E R13, desc[UR4][R4.64+0x8] ;  /* 0x00000804040d7981 */ /* 0x0000e8000c1e1900 */
[----:B------:R-:W4:Y:S01]  /*01e0*/  LDG.E R15, desc[UR4][R6.64] ;  /* 0x00000004060f7981 */ /* 0x000f22000c1e1900 */
[----:B------:R-:W-:-:S03]  /*01f0*/  IMAD.WIDE R8, R2, 0x4, R6 ;  /* 0x0000000402087825 */ /* 0x000fc600078e0206 */
[----:B------:R-:W4:Y:S01]  /*0200*/  LDG.E R17, desc[UR4][R6.64+0x4] ;  /* 0x0000040406117981 */ /* 0x000f22000c1e1900 */
[----:B0-----:R-:W0:Y:S03]  /*0210*/  LDC.64 R4, c[0x0][0x388] ;  /* 0x0000e200ff047b82 */ /* 0x001e260000000a00 */
[----:B------:R-:W4:Y:S04]  /*0220*/  LDG.E R19, desc[UR4][R6.64+0x8] ;  /* 0x0000080406137981 */ /* 0x000f28000c1e1900 */
[----:B------:R-:W4:Y:S04]  /*0230*/  LDG.E R21, desc[UR4][R8.64] ;  /* 0x0000000408157981 */ /* 0x000f28000c1e1900 */
[----:B------:R-:W4:Y:S04]  /*0240*/  LDG.E R23, desc[UR4][R8.64+0x4] ;  /* 0x0000040408177981 */ /* 0x000f28000c1e1900 */
[----:B------:R-:W4:Y:S01]  /*0250*/  LDG.E R25, desc[UR4][R8.64+0x8] ;  /* 0x0000080408197981 */ /* 0x000f22000c1e1900 */
[----:B------:R-:W-:-:S05]  /*0260*/  IADD3 R3, PT, PT, R3, R2, RZ ;  /* 0x0000000203037210 */ /* 0x000fca0007ffe0ff */
[----:B0-----:R-:W-:-:S04]  /*0270*/  IMAD.WIDE R4, R3, 0x4, R4 ;  /* 0x0000000403047825 */ /* 0x001fc800078e0204 */
[----:B--2---:R-:W-:-:S04]  /*0280*/  FFMA R0, R0, UR8, RZ ;  /* 0x0000000800007c23 */ /* 0x004fc800080000ff */
[----:B-----5:R-:W-:-:S04]  /*0290*/  FFMA R0, R11, UR9, R0 ;  /* 0x000000090b007c23 */ /* 0x020fc80008000000 */
[----:B---3--:R-:W-:-:S04]  /*02a0*/  FFMA R0, R13, UR10, R0 ;  /* 0x0000000a0d007c23 */ /* 0x008fc80008000000 */
[----:B----4-:R-:W-:-:S04]  /*02b0*/  FFMA R0, R15, UR11, R0 ;  /* 0x0000000b0f007c23 */ /* 0x010fc80008000000 */
[----:B------:R-:W-:-:S04]  /*02c0*/  FFMA R0, R17, UR12, R0 ;  /* 0x0000000c11007c23 */ /* 0x000fc80008000000 */
[----:B------:R-:W-:-:S04]  /*02d0*/  FFMA R0, R19, UR13, R0 ;  /* 0x0000000d13007c23 */ /* 0x000fc80008000000 */
[----:B------:R-:W-:-:S04]  /*02e0*/  FFMA R0, R21, UR14, R0 ;  /* 0x0000000e15007c23 */ /* 0x000fc80008000000 */
[----:B------:R-:W-:-:S04]  /*02f0*/  FFMA R0, R23, UR15, R0 ;  /* 0x0000000f17007c23 */ /* 0x000fc80008000000 */
[----:B------:R-:W-:-:S05]  /*0300*/  FFMA R25, R25, UR6, R0 ;  /* 0x0000000619197c23 */ /* 0x000fca0008000000 */
[----:B------:R-:W-:Y:S01]  /*0310*/  STG.E desc[UR4][R4.64], R25 ;  /* 0x0000001904007986 */ /* 0x000fe2000c101904 */
[----:B------:R-:W-:Y:S05]  /*0320*/  EXIT ;  /* 0x000000000000794d */ /* 0x000fea0003800000 */
.L_x_3:
        /* <DEDUP_REMOVED lines=13> */
.L_x_5:


//--------------------- .nv.shared._Z24gaussianBlurKernelSharedPfS_ii --------------------------
	.section	.nv.shared._Z24gaussianBlurKernelSharedPfS_ii,"aw",@nobits
	.sectionflags	@""
	.align	4
.nv.shared._Z24gaussianBlurKernelSharedPfS_ii:
	.zero		5648


//--------------------- .nv.shared.reserved.0     --------------------------
	.section	.nv.shared.reserved.0,"aw",@nobits
	.weak		__nv_reservedSMEM_offset_0_alias
	.size		__nv_reservedSMEM_offset_0_alias, 0, 64
	.other		__nv_reservedSMEM_offset_0_alias,@"STO_CUDA_RESERVED_SHARED STV_DEFAULT"
__nv_reservedSMEM_offset_0_alias:
	.zero		0
	.zero		64


//--------------------- .nv.constant0._Z24gaussianBlurKernelSharedPfS_ii --------------------------
	.section	.nv.constant0._Z24gaussianBlurKernelSharedPfS_ii,"a",@progbits
	.sectionflags	@""
	.align	4
.nv.constant0._Z24gaussianBlurKernelSharedPfS_ii:
	.zero		920


//--------------------- .nv.constant0._Z18gaussianBlurKernelPfS_ii --------------------------
	.section	.nv.constant0._Z18gaussianBlurKernelPfS_ii,"a",@progbits
	.sectionflags	@""
	.align	4
.nv.constant0._Z18gaussianBlurKernelPfS_ii:
	.zero		920


//--------------------- SYMBOLS --------------------------

	.type		.nv.reservedSmem.offset0,@object
	.size		.nv.reservedSmem.offset0,0x4
	.type		.nv.reservedSmem.cap,@object
	.size		.nv.reservedSmem.cap,0x4
